//
// Generated by NVIDIA NVVM Compiler
//
// Compiler Build ID: CL-36424714
// Cuda compilation tools, release 13.0, V13.0.88
// Based on NVVM 20.0.0
//

.version 9.0
.target sm_100
.address_size 64

	// .globl	_Z13invkin_kernelPKfS0_Pfi

.visible .entry _Z13invkin_kernelPKfS0_Pfi(
	.param .u64 .ptr .align 1 _Z13invkin_kernelPKfS0_Pfi_param_0,
	.param .u64 .ptr .align 1 _Z13invkin_kernelPKfS0_Pfi_param_1,
	.param .u64 .ptr .align 1 _Z13invkin_kernelPKfS0_Pfi_param_2,
	.param .u32 _Z13invkin_kernelPKfS0_Pfi_param_3
)
{
	.reg .pred 	%p<27>;
	.reg .b32 	%r<17>;
	.reg .b32 	%f<128>;
	.reg .b64 	%rd<12>;

	ld.param.u64 	%rd1, [_Z13invkin_kernelPKfS0_Pfi_param_0];
	ld.param.u64 	%rd2, [_Z13invkin_kernelPKfS0_Pfi_param_1];
	ld.param.u64 	%rd3, [_Z13invkin_kernelPKfS0_Pfi_param_2];
	ld.param.u32 	%r4, [_Z13invkin_kernelPKfS0_Pfi_param_3];
	mov.u32 	%r5, %ctaid.x;
	mov.u32 	%r6, %ctaid.y;
	mov.u32 	%r7, %nctaid.x;
	mad.lo.s32 	%r8, %r6, %r7, %r5;
	mov.u32 	%r9, %ntid.x;
	mov.u32 	%r10, %ntid.y;
	mov.u32 	%r11, %tid.y;
	mov.u32 	%r12, %tid.x;
	mad.lo.s32 	%r13, %r8, %r10, %r11;
	mad.lo.s32 	%r1, %r13, %r9, %r12;
	setp.ge.s32 	%p1, %r1, %r4;
	@%p1 bra 	$L__BB0_4;
	cvta.to.global.u64 	%rd4, %rd1;
	cvta.to.global.u64 	%rd5, %rd2;
	mul.wide.s32 	%rd6, %r1, 4;
	add.s64 	%rd7, %rd4, %rd6;
	ld.global.nc.f32 	%f1, [%rd7];
	add.s64 	%rd8, %rd5, %rd6;
	ld.global.nc.f32 	%f2, [%rd8];
	mul.f32 	%f3, %f2, %f2;
	add.f32 	%f11, %f1, 0fBF800000;
	fma.rn.f32 	%f12, %f11, %f11, %f3;
	sqrt.rn.f32 	%f13, %f12;
	div.rn.f32 	%f14, %f11, %f13;
	div.rn.f32 	%f15, %f2, %f13;
	fma.rn.f32 	%f16, %f15, 0f00000000, %f14;
	setp.gt.f32 	%p2, %f16, 0f3F800000;
	setp.lt.f32 	%p3, %f16, 0fBF800000;
	selp.f32 	%f17, 0fBF800000, %f16, %p3;
	selp.f32 	%f18, 0f3F800000, %f17, %p2;
	abs.f32 	%f19, %f18;
	fma.rn.f32 	%f20, %f19, 0fBF000000, 0f3F000000;
	rsqrt.approx.ftz.f32 	%f21, %f20;
	mul.f32 	%f22, %f21, %f20;
	mul.f32 	%f23, %f21, 0fBF000000;
	fma.rn.f32 	%f24, %f22, %f23, 0f3F000000;
	fma.rn.f32 	%f25, %f22, %f24, %f22;
	setp.eq.f32 	%p4, %f19, 0f3F800000;
	selp.f32 	%f26, 0f00000000, %f25, %p4;
	setp.gt.f32 	%p5, %f19, 0f3F0F5C29;
	selp.f32 	%f27, %f26, %f19, %p5;
	copysign.f32 	%f28, %f18, %f27;
	mul.f32 	%f29, %f28, %f28;
	fma.rn.f32 	%f30, %f29, 0f3D10ECEF, 0f3C8B1ABB;
	fma.rn.f32 	%f31, %f30, %f29, 0f3CFC028C;
	fma.rn.f32 	%f32, %f31, %f29, 0f3D372139;
	fma.rn.f32 	%f33, %f32, %f29, 0f3D9993DB;
	fma.rn.f32 	%f34, %f33, %f29, 0f3E2AAAC6;
	mul.f32 	%f35, %f29, %f34;
	fma.rn.f32 	%f36, %f35, %f28, %f28;
	neg.f32 	%f37, %f36;
	selp.f32 	%f38, %f36, %f37, %p5;
	fma.rn.f32 	%f39, 0f3F6EE581, 0f3FD774EB, %f38;
	setp.gt.f32 	%p6, %f18, 0f3F0F5C29;
	selp.f32 	%f40, %f36, %f39, %p6;
	add.f32 	%f41, %f40, %f40;
	selp.f32 	%f42, %f41, %f40, %p5;
	mul.f32 	%f43, %f42, 0f42652EE0;
	mul.f32 	%f44, %f14, 0f00000000;
	setp.lt.f32 	%p7, %f15, %f44;
	neg.f32 	%f45, %f43;
	selp.f32 	%f46, %f45, %f43, %p7;
	setp.gt.f32 	%p8, %f46, 0f41F00000;
	setp.lt.f32 	%p9, %f46, 0fC1F00000;
	selp.f32 	%f47, 0fC1F00000, %f46, %p9;
	selp.f32 	%f4, 0f41F00000, %f47, %p8;
	fma.rn.f32 	%f48, %f1, %f1, %f3;
	sqrt.rn.f32 	%f49, %f48;
	div.rn.f32 	%f50, %f1, %f49;
	div.rn.f32 	%f51, %f2, %f49;
	fma.rn.f32 	%f52, %f51, 0f00000000, %f50;
	setp.gt.f32 	%p10, %f52, 0f3F800000;
	setp.lt.f32 	%p11, %f52, 0fBF800000;
	selp.f32 	%f53, 0fBF800000, %f52, %p11;
	selp.f32 	%f54, 0f3F800000, %f53, %p10;
	abs.f32 	%f55, %f54;
	fma.rn.f32 	%f56, %f55, 0fBF000000, 0f3F000000;
	rsqrt.approx.ftz.f32 	%f57, %f56;
	mul.f32 	%f58, %f57, %f56;
	mul.f32 	%f59, %f57, 0fBF000000;
	fma.rn.f32 	%f60, %f58, %f59, 0f3F000000;
	fma.rn.f32 	%f61, %f58, %f60, %f58;
	setp.eq.f32 	%p12, %f55, 0f3F800000;
	selp.f32 	%f62, 0f00000000, %f61, %p12;
	setp.gt.f32 	%p13, %f55, 0f3F0F5C29;
	selp.f32 	%f63, %f62, %f55, %p13;
	copysign.f32 	%f64, %f54, %f63;
	mul.f32 	%f65, %f64, %f64;
	fma.rn.f32 	%f66, %f65, 0f3D10ECEF, 0f3C8B1ABB;
	fma.rn.f32 	%f67, %f66, %f65, 0f3CFC028C;
	fma.rn.f32 	%f68, %f67, %f65, 0f3D372139;
	fma.rn.f32 	%f69, %f68, %f65, 0f3D9993DB;
	fma.rn.f32 	%f70, %f69, %f65, 0f3E2AAAC6;
	mul.f32 	%f71, %f65, %f70;
	fma.rn.f32 	%f72, %f71, %f64, %f64;
	neg.f32 	%f73, %f72;
	selp.f32 	%f74, %f72, %f73, %p13;
	fma.rn.f32 	%f75, 0f3F6EE581, 0f3FD774EB, %f74;
	setp.gt.f32 	%p14, %f54, 0f3F0F5C29;
	selp.f32 	%f76, %f72, %f75, %p14;
	add.f32 	%f77, %f76, %f76;
	selp.f32 	%f78, %f77, %f76, %p13;
	mul.f32 	%f79, %f78, 0f42652EE0;
	mul.f32 	%f80, %f50, 0f00000000;
	setp.lt.f32 	%p15, %f51, %f80;
	neg.f32 	%f81, %f79;
	selp.f32 	%f82, %f81, %f79, %p15;
	setp.gt.f32 	%p16, %f82, 0f41F00000;
	setp.lt.f32 	%p17, %f82, 0fC1F00000;
	selp.f32 	%f83, 0fC1F00000, %f82, %p17;
	selp.f32 	%f5, 0f41F00000, %f83, %p16;
	mov.b32 	%r16, 0;
	mov.f32 	%f126, 0f00000000;
	mov.f32 	%f127, %f126;
$L__BB0_2:
	mov.f32 	%f7, %f127;
	mov.f32 	%f6, %f126;
	add.f32 	%f8, %f6, %f4;
	add.f32 	%f127, %f5, %f8;
	add.s32 	%r16, %r16, 1;
	setp.ne.s32 	%p18, %r16, 25;
	mov.f32 	%f126, %f5;
	@%p18 bra 	$L__BB0_2;
	add.f32 	%f84, %f1, 0fC0000000;
	fma.rn.f32 	%f85, %f84, %f84, %f3;
	sqrt.rn.f32 	%f86, %f85;
	div.rn.f32 	%f87, %f84, %f86;
	div.rn.f32 	%f88, %f2, %f86;
	fma.rn.f32 	%f89, %f88, 0f00000000, %f87;
	setp.gt.f32 	%p19, %f89, 0f3F800000;
	setp.lt.f32 	%p20, %f89, 0fBF800000;
	selp.f32 	%f90, 0fBF800000, %f89, %p20;
	selp.f32 	%f91, 0f3F800000, %f90, %p19;
	abs.f32 	%f92, %f91;
	fma.rn.f32 	%f93, %f92, 0fBF000000, 0f3F000000;
	rsqrt.approx.ftz.f32 	%f94, %f93;
	mul.f32 	%f95, %f94, %f93;
	mul.f32 	%f96, %f94, 0fBF000000;
	fma.rn.f32 	%f97, %f95, %f96, 0f3F000000;
	fma.rn.f32 	%f98, %f95, %f97, %f95;
	setp.eq.f32 	%p21, %f92, 0f3F800000;
	selp.f32 	%f99, 0f00000000, %f98, %p21;
	setp.gt.f32 	%p22, %f92, 0f3F0F5C29;
	selp.f32 	%f100, %f99, %f92, %p22;
	copysign.f32 	%f101, %f91, %f100;
	mul.f32 	%f102, %f101, %f101;
	fma.rn.f32 	%f103, %f102, 0f3D10ECEF, 0f3C8B1ABB;
	fma.rn.f32 	%f104, %f103, %f102, 0f3CFC028C;
	fma.rn.f32 	%f105, %f104, %f102, 0f3D372139;
	fma.rn.f32 	%f106, %f105, %f102, 0f3D9993DB;
	fma.rn.f32 	%f107, %f106, %f102, 0f3E2AAAC6;
	mul.f32 	%f108, %f102, %f107;
	fma.rn.f32 	%f109, %f108, %f101, %f101;
	neg.f32 	%f110, %f109;
	selp.f32 	%f111, %f109, %f110, %p22;
	fma.rn.f32 	%f112, 0f3F6EE581, 0f3FD774EB, %f111;
	setp.gt.f32 	%p23, %f91, 0f3F0F5C29;
	selp.f32 	%f113, %f109, %f112, %p23;
	add.f32 	%f114, %f113, %f113;
	selp.f32 	%f115, %f114, %f113, %p22;
	mul.f32 	%f116, %f115, 0f42652EE0;
	mul.f32 	%f117, %f87, 0f00000000;
	setp.lt.f32 	%p24, %f88, %f117;
	neg.f32 	%f118, %f116;
	selp.f32 	%f119, %f118, %f116, %p24;
	setp.gt.f32 	%p25, %f119, 0f41F00000;
	setp.lt.f32 	%p26, %f119, 0fC1F00000;
	selp.f32 	%f120, 0fC1F00000, %f119, %p26;
	selp.f32 	%f121, 0f41F00000, %f120, %p25;
	add.f32 	%f122, %f6, %f7;
	add.f32 	%f123, %f122, %f121;
	add.f32 	%f124, %f8, %f123;
	add.f32 	%f125, %f127, %f124;
	mul.lo.s32 	%r15, %r1, 3;
	cvta.to.global.u64 	%rd9, %rd3;
	mul.wide.s32 	%rd10, %r15, 4;
	add.s64 	%rd11, %rd9, %rd10;
	st.global.f32 	[%rd11], %f5;
	st.global.f32 	[%rd11+4], %f127;
	st.global.f32 	[%rd11+8], %f125;
$L__BB0_4:
	ret;

}


// ===== COMPILED SASS (sm_100) =====

	.target	sm_100

	.elftype	@"ET_EXEC"


//--------------------- .note.nv.tkinfo           --------------------------
	.section	.note.nv.tkinfo,"",@"SHT_NOTE"
	.sectionflags	@"SHF_NOTE_NV_TKINFO"
	.tkinfo
        /*0018*/ 	.word	0x00000002
        /*0030*/ 	.string	""
        /*0030*/ 	.string	"ptxas"
        /*0030*/ 	.string	"Cuda compilation tools, release 13.0, V13.0.88"
        /*0030*/ 	.string	"Build cuda_13.0.r13.0/compiler.36424714_0"
        /*0030*/ 	.string	"-arch sm_100 -m 64 "



//--------------------- .note.nv.cuinfo           --------------------------
	.section	.note.nv.cuinfo,"",@"SHT_NOTE"
	.sectionflags	@"SHF_NOTE_NV_CUINFO"
        /*0018*/ 	.short	0x0002
        /*001a*/ 	.short	0x0064
        /*001c*/ 	.short	0x0082
	.zero		2


//--------------------- .nv.info                  --------------------------
	.section	.nv.info,"",@"SHT_CUDA_INFO"
	.align	4


	//----- nvinfo : EIATTR_REGCOUNT
	.align		4
        /*0000*/ 	.byte	0x04, 0x2f
        /*0002*/ 	.short	(.L_1 - .L_0)
	.align		4
.L_0:
        /*0004*/ 	.word	index@(_Z13invkin_kernelPKfS0_Pfi)
        /*0008*/ 	.word	0x00000016


	//----- nvinfo : EIATTR_FRAME_SIZE
	.align		4
.L_1:
        /*000c*/ 	.byte	0x04, 0x11
        /*000e*/ 	.short	(.L_3 - .L_2)
	.align		4
.L_2:
        /*0010*/ 	.word	index@($__internal_1_$__cuda_sm3x_div_rn_noftz_f32_slowpath)
        /*0014*/ 	.word	0x00000000


	//----- nvinfo : EIATTR_FRAME_SIZE
	.align		4
.L_3:
        /*0018*/ 	.byte	0x04, 0x11
        /*001a*/ 	.short	(.L_5 - .L_4)
	.align		4
.L_4:
        /*001c*/ 	.word	index@($__internal_0_$__cuda_sm20_sqrt_rn_f32_slowpath)
        /*0020*/ 	.word	0x00000000


	//----- nvinfo : EIATTR_FRAME_SIZE
	.align		4
.L_5:
        /*0024*/ 	.byte	0x04, 0x11
        /*0026*/ 	.short	(.L_7 - .L_6)
	.align		4
.L_6:
        /*0028*/ 	.word	index@(_Z13invkin_kernelPKfS0_Pfi)
        /*002c*/ 	.word	0x00000000


	//----- nvinfo : EIATTR_MIN_STACK_SIZE
	.align		4
.L_7:
        /*0030*/ 	.byte	0x04, 0x12
        /*0032*/ 	.short	(.L_9 - .L_8)
	.align		4
.L_8:
        /*0034*/ 	.word	index@(_Z13invkin_kernelPKfS0_Pfi)
        /*0038*/ 	.word	0x00000000
.L_9:


//--------------------- .nv.compat                --------------------------
	.section	.nv.compat,"",@"SHT_CUDA_COMPAT_INFO"
	.align	4
        /*0000*/ 	.byte	0x02, 0x09, 0x00, 0x00, 0x02, 0x02, 0x01, 0x00, 0x02, 0x05, 0x05, 0x00, 0x03, 0x07, 0x01, 0x01
        /*0010*/ 	.byte	0x02, 0x03, 0x00, 0x00, 0x02, 0x06, 0x01, 0x00, 0x04, 0x0b, 0x08, 0x00, 0x01, 0x00, 0x00, 0x00
        /*0020*/ 	.byte	0x00, 0x00, 0x00, 0x00


//--------------------- .nv.info._Z13invkin_kernelPKfS0_Pfi --------------------------
	.section	.nv.info._Z13invkin_kernelPKfS0_Pfi,"",@"SHT_CUDA_INFO"
	.sectionflags	@""
	.align	4


	//----- nvinfo : EIATTR_CUDA_API_VERSION
	.align		4
        /*0000*/ 	.byte	0x04, 0x37
        /*0002*/ 	.short	(.L_11 - .L_10)
.L_10:
        /*0004*/ 	.word	0x00000082


	//----- nvinfo : EIATTR_KPARAM_INFO
	.align		4
.L_11:
        /*0008*/ 	.byte	0x04, 0x17
        /*000a*/ 	.short	(.L_13 - .L_12)
.L_12:
        /*000c*/ 	.word	0x00000000
        /*0010*/ 	.short	0x0003
        /*0012*/ 	.short	0x0018
        /*0014*/ 	.byte	0x00, 0xf0, 0x11, 0x00


	//----- nvinfo : EIATTR_KPARAM_INFO
	.align		4
.L_13:
        /*0018*/ 	.byte	0x04, 0x17
        /*001a*/ 	.short	(.L_15 - .L_14)
.L_14:
        /*001c*/ 	.word	0x00000000
        /*0020*/ 	.short	0x0002
        /*0022*/ 	.short	0x0010
        /*0024*/ 	.byte	0x00, 0xf5, 0x21, 0x00


	//----- nvinfo : EIATTR_KPARAM_INFO
	.align		4
.L_15:
        /*0028*/ 	.byte	0x04, 0x17
        /*002a*/ 	.short	(.L_17 - .L_16)
.L_16:
        /*002c*/ 	.word	0x00000000
        /*0030*/ 	.short	0x0001
        /*0032*/ 	.short	0x0008
        /*0034*/ 	.byte	0x00, 0xf5, 0x21, 0x00


	//----- nvinfo : EIATTR_KPARAM_INFO
	.align		4
.L_17:
        /*0038*/ 	.byte	0x04, 0x17
        /*003a*/ 	.short	(.L_19 - .L_18)
.L_18:
        /*003c*/ 	.word	0x00000000
        /*0040*/ 	.short	0x0000
        /*0042*/ 	.short	0x0000
        /*0044*/ 	.byte	0x00, 0xf5, 0x21, 0x00


	//----- nvinfo : EIATTR_SPARSE_MMA_MASK
	.align		4
.L_19:
        /*0048*/ 	.byte	0x03, 0x50
        /*004a*/ 	.short	0x0000


	//----- nvinfo : EIATTR_MAXREG_COUNT
	.align		4
        /*004c*/ 	.byte	0x03, 0x1b
        /*004e*/ 	.short	0x00ff


	//----- nvinfo : EIATTR_MERCURY_ISA_VERSION
	.align		4
        /*0050*/ 	.byte	0x03, 0x5f
        /*0052*/ 	.short	0x0101


	//----- nvinfo : EIATTR_VRC_CTA_INIT_COUNT
	.align		4
        /*0054*/ 	.byte	0x02, 0x4a
	.zero		1
	.zero		1


	//----- nvinfo : EIATTR_EXIT_INSTR_OFFSETS
	.align		4
        /*0058*/ 	.byte	0x04, 0x1c
        /*005a*/ 	.short	(.L_21 - .L_20)


	//   ....[0]....
.L_20:
        /*005c*/ 	.word	0x000000d0


	//   ....[1]....
        /*0060*/ 	.word	0x00001170


	//----- nvinfo : EIATTR_CRS_STACK_SIZE
	.align		4
.L_21:
        /*0064*/ 	.byte	0x04, 0x1e
        /*0066*/ 	.short	(.L_23 - .L_22)
.L_22:
        /*0068*/ 	.word	0x00000000


	//----- nvinfo : EIATTR_CBANK_PARAM_SIZE
	.align		4
.L_23:
        /*006c*/ 	.byte	0x03, 0x19
        /*006e*/ 	.short	0x001c


	//----- nvinfo : EIATTR_PARAM_CBANK
	.align		4
        /*0070*/ 	.byte	0x04, 0x0a
        /*0072*/ 	.short	(.L_25 - .L_24)
	.align		4
.L_24:
        /*0074*/ 	.word	index@(.nv.constant0._Z13invkin_kernelPKfS0_Pfi)
        /*0078*/ 	.short	0x0380
        /*007a*/ 	.short	0x001c


	//----- nvinfo : EIATTR_SW_WAR
	.align		4
.L_25:
        /*007c*/ 	.byte	0x04, 0x36
        /*007e*/ 	.short	(.L_27 - .L_26)
.L_26:
        /*0080*/ 	.word	0x00000008
.L_27:


//--------------------- .nv.callgraph             --------------------------
	.section	.nv.callgraph,"",@"SHT_CUDA_CALLGRAPH"
	.align	4
	.sectionentsize	8
	.align		4
        /*0000*/ 	.word	0x00000000
	.align		4
        /*0004*/ 	.word	0xffffffff
	.align		4
        /*0008*/ 	.word	0x00000000
	.align		4
        /*000c*/ 	.word	0xfffffffe
	.align		4
        /*0010*/ 	.word	0x00000000
	.align		4
        /*0014*/ 	.word	0xfffffffd
	.align		4
        /*0018*/ 	.word	0x00000000
	.align		4
        /*001c*/ 	.word	0xfffffffc


//--------------------- .text._Z13invkin_kernelPKfS0_Pfi --------------------------
	.section	.text._Z13invkin_kernelPKfS0_Pfi,"ax",@progbits
	.align	128
        .global         _Z13invkin_kernelPKfS0_Pfi
        .type           _Z13invkin_kernelPKfS0_Pfi,@function
        .size           _Z13invkin_kernelPKfS0_Pfi,(.L_x_35 - _Z13invkin_kernelPKfS0_Pfi)
        .other          _Z13invkin_kernelPKfS0_Pfi,@"STO_CUDA_ENTRY STV_DEFAULT"
_Z13invkin_kernelPKfS0_Pfi:
.text._Z13invkin_kernelPKfS0_Pfi:
[----:B------:R-:W-:Y:S01]  /*0000*/  LDC R1, c[0x0][0x37c] ;  /* 0x0000df00ff017b82 */ /* 0x000fe20000000800 */
[----:B------:R-:W0:Y:S07]  /*0010*/  S2R R3, SR_TID.Y ;  /* 0x0000000000037919 */ /* 0x000e2e0000002200 */
[----:B------:R-:W-:Y:S01]  /*0020*/  S2UR UR4, SR_CTAID.X ;  /* 0x00000000000479c3 */ /* 0x000fe20000002500 */
[----:B------:R-:W1:Y:S01]  /*0030*/  LDCU UR6, c[0x0][0x370] ;  /* 0x00006e00ff0677ac */ /* 0x000e620008000800 */
[----:B------:R-:W2:Y:S01]  /*0040*/  S2R R5, SR_TID.X ;  /* 0x0000000000057919 */ /* 0x000ea20000002100 */
[----:B------:R-:W2:Y:S05]  /*0050*/  LDCU UR7, c[0x0][0x360] ;  /* 0x00006c00ff0777ac */ /* 0x000eaa0008000800 */
[----:B------:R-:W1:Y:S01]  /*0060*/  S2UR UR5, SR_CTAID.Y ;  /* 0x00000000000579c3 */ /* 0x000e620000002600 */
[----:B------:R-:W3:Y:S07]  /*0070*/  LDCU UR8, c[0x0][0x398] ;  /* 0x00007300ff0877ac */ /* 0x000eee0008000800 */
[----:B------:R-:W0:Y:S01]  /*0080*/  LDC R6, c[0x0][0x364] ;  /* 0x0000d900ff067b82 */ /* 0x000e220000000800 */
[----:B-1----:R-:W-:-:S06]  /*0090*/  UIMAD UR4, UR5, UR6, UR4 ;  /* 0x00000006050472a4 */ /* 0x002fcc000f8e0204 */
[----:B0-----:R-:W-:-:S04]  /*00a0*/  IMAD R6, R6, UR4, R3 ;  /* 0x0000000406067c24 */ /* 0x001fc8000f8e0203 */
[----:B--2---:R-:W-:-:S05]  /*00b0*/  IMAD R6, R6, UR7, R5 ;  /* 0x0000000706067c24 */ /* 0x004fca000f8e0205 */
[----:B---3--:R-:W-:-:S13]  /*00c0*/  ISETP.GE.AND P0, PT, R6, UR8, PT ;  /* 0x0000000806007c0c */ /* 0x008fda000bf06270 */
[----:B------:R-:W-:Y:S05]  /*00d0*/  @P0 EXIT ;  /* 0x000000000000094d */ /* 0x000fea0003800000 */
[----:B------:R-:W0:Y:S01]  /*00e0*/  LDC.64 R2, c[0x0][0x380] ;  /* 0x0000e000ff027b82 */ /* 0x000e220000000a00 */
[----:B------:R-:W1:Y:S07]  /*00f0*/  LDCU.64 UR4, c[0x0][0x358] ;  /* 0x00006b00ff0477ac */ /* 0x000e6e0008000a00 */
[----:B------:R-:W2:Y:S01]  /*0100*/  LDC.64 R8, c[0x0][0x388] ;  /* 0x0000e200ff087b82 */ /* 0x000ea20000000a00 */
[----:B0-----:R-:W-:-:S06]  /*0110*/  IMAD.WIDE R2, R6, 0x4, R2 ;  /* 0x0000000406027825 */ /* 0x001fcc00078e0202 */
[----:B-1----:R-:W3:Y:S01]  /*0120*/  LDG.E.CONSTANT R2, desc[UR4][R2.64] ;  /* 0x0000000402027981 */ /* 0x002ee2000c1e9900 */
[----:B--2---:R-:W-:-:S05]  /*0130*/  IMAD.WIDE R8, R6, 0x4, R8 ;  /* 0x0000000406087825 */ /* 0x004fca00078e0208 */
[----:B------:R-:W2:Y:S01]  /*0140*/  LDG.E.CONSTANT R0, desc[UR4][R8.64] ;  /* 0x0000000408007981 */ /* 0x000ea2000c1e9900 */
[----:B------:R-:W-:Y:S01]  /*0150*/  BSSY.RECONVERGENT B0, `(.L_x_0) ;  /* 0x000000f000007945 */ /* 0x000fe20003800200 */
[----:B---3--:R-:W-:Y:S01]  /*0160*/  FADD R4, R2, -1 ;  /* 0xbf80000002047421 */ /* 0x008fe20000000000 */
[----:B--2---:R-:W-:-:S04]  /*0170*/  FMUL R7, R0, R0 ;  /* 0x0000000000077220 */ /* 0x004fc80000400000 */
[----:B------:R-:W-:-:S05]  /*0180*/  FFMA R5, R4, R4, R7 ;  /* 0x0000000404057223 */ /* 0x000fca0000000007 */
[----:B------:R-:W-:Y:S01]  /*0190*/  IADD3 R11, PT, PT, R5, -0xd000000, RZ ;  /* 0xf3000000050b7810 */ /* 0x000fe20007ffe0ff */
[----:B------:R0:W1:Y:S03]  /*01a0*/  MUFU.RSQ R10, R5 ;  /* 0x00000005000a7308 */ /* 0x0000660000001400 */
[----:B------:R-:W-:-:S13]  /*01b0*/  ISETP.GT.U32.AND P0, PT, R11, 0x727fffff, PT ;  /* 0x727fffff0b00780c */ /* 0x000fda0003f04070 */
[----:B0-----:R-:W-:Y:S05]  /*01c0*/  @!P0 BRA `(.L_x_1) ;  /* 0x00000000000c8947 */ /* 0x001fea0003800000 */
[----:B------:R-:W-:-:S07]  /*01d0*/  MOV R17, 0x1f0 ;  /* 0x000001f000117802 */ /* 0x000fce0000000f00 */
[----:B-1----:R-:W-:Y:S05]  /*01e0*/  CALL.REL.NOINC `($__internal_0_$__cuda_sm20_sqrt_rn_f32_slowpath) ;  /* 0x0000000c00e47944 */ /* 0x002fea0003c00000 */
[----:B------:R-:W-:Y:S05]  /*01f0*/  BRA `(.L_x_2) ;  /* 0x0000000000107947 */ /* 0x000fea0003800000 */
.L_x_1:
[----:B-1----:R-:W-:Y:S01]  /*0200*/  FMUL.FTZ R8, R5, R10 ;  /* 0x0000000a05087220 */ /* 0x002fe20000410000 */
[----:B------:R-:W-:-:S03]  /*0210*/  FMUL.FTZ R9, R10, 0.5 ;  /* 0x3f0000000a097820 */ /* 0x000fc60000410000 */
[----:B------:R-:W-:-:S04]  /*0220*/  FFMA R5, -R8, R8, R5 ;  /* 0x0000000808057223 */ /* 0x000fc80000000105 */
[----:B------:R-:W-:-:S07]  /*0230*/  FFMA R9, R5, R9, R8 ;  /* 0x0000000905097223 */ /* 0x000fce0000000008 */
.L_x_2:
[----:B------:R-:W-:Y:S05]  /*0240*/  BSYNC.RECONVERGENT B0 ;  /* 0x0000000000007941 */ /* 0x000fea0003800200 */
.L_x_0:
[----:B------:R-:W0:Y:S01]  /*0250*/  MUFU.RCP R8, R9 ;  /* 0x0000000900087308 */ /* 0x000e220000001000 */
[----:B------:R-:W-:Y:S07]  /*0260*/  BSSY.RECONVERGENT B0, `(.L_x_3) ;  /* 0x000000c000007945 */ /* 0x000fee0003800200 */
[----:B------:R-:W1:Y:S01]  /*0270*/  FCHK P0, R4, R9 ;  /* 0x0000000904007302 */ /* 0x000e620000000000 */
[----:B0-----:R-:W-:-:S04]  /*0280*/  FFMA R3, R8, -R9, 1 ;  /* 0x3f80000008037423 */ /* 0x001fc80000000809 */
[----:B------:R-:W-:-:S04]  /*0290*/  FFMA R3, R8, R3, R8 ;  /* 0x0000000308037223 */ /* 0x000fc80000000008 */
[----:B------:R-:W-:-:S04]  /*02a0*/  FFMA R8, R4, R3, RZ ;  /* 0x0000000304087223 */ /* 0x000fc800000000ff */
[----:B------:R-:W-:-:S04]  /*02b0*/  FFMA R5, R8, -R9, R4 ;  /* 0x8000000908057223 */ /* 0x000fc80000000004 */
[----:B------:R-:W-:Y:S01]  /*02c0*/  FFMA R3, R3, R5, R8 ;  /* 0x0000000503037223 */ /* 0x000fe20000000008 */
[----:B-1----:R-:W-:Y:S06]  /*02d0*/  @!P0 BRA `(.L_x_4) ;  /* 0x0000000000108947 */ /* 0x002fec0003800000 */
[----:B------:R-:W-:Y:S02]  /*02e0*/  MOV R5, R9 ;  /* 0x0000000900057202 */ /* 0x000fe40000000f00 */
[----:B------:R-:W-:-:S07]  /*02f0*/  MOV R11, 0x310 ;  /* 0x00000310000b7802 */ /* 0x000fce0000000f00 */
[----:B------:R-:W-:Y:S05]  /*0300*/  CALL.REL.NOINC `($__internal_1_$__cuda_sm3x_div_rn_noftz_f32_slowpath) ;  /* 0x0000000c00f47944 */ /* 0x000fea0003c00000 */
[----:B------:R-:W-:-:S07]  /*0310*/  MOV R3, R13 ;  /* 0x0000000d00037202 */ /* 0x000fce0000000f00 */
.L_x_4:
[----:B------:R-:W-:Y:S05]  /*0320*/  BSYNC.RECONVERGENT B0 ;  /* 0x0000000000007941 */ /* 0x000fea0003800200 */
.L_x_3:
        /* <DEDUP_REMOVED lines=9> */
[----:B------:R-:W-:Y:S01]  /*03c0*/  IMAD.MOV.U32 R5, RZ, RZ, R9 ;  /* 0x000000ffff057224 */ /* 0x000fe200078e0009 */
[----:B------:R-:W-:Y:S02]  /*03d0*/  MOV R4, R0 ;  /* 0x0000000000047202 */ /* 0x000fe40000000f00 */
[----:B------:R-:W-:-:S07]  /*03e0*/  MOV R11, 0x400 ;  /* 0x00000400000b7802 */ /* 0x000fce0000000f00 */
[----:B------:R-:W-:Y:S05]  /*03f0*/  CALL.REL.NOINC `($__internal_1_$__cuda_sm3x_div_rn_noftz_f32_slowpath) ;  /* 0x0000000c00b87944 */ /* 0x000fea0003c00000 */
[----:B------:R-:W-:-:S07]  /*0400*/  MOV R4, R13 ;  /* 0x0000000d00047202 */ /* 0x000fce0000000f00 */
.L_x_6:
[----:B------:R-:W-:Y:S05]  /*0410*/  BSYNC.RECONVERGENT B0 ;  /* 0x0000000000007941 */ /* 0x000fea0003800200 */
.L_x_5:
[----:B------:R-:W-:Y:S01]  /*0420*/  FFMA R5, RZ, R4, R3 ;  /* 0x00000004ff057223 */ /* 0x000fe20000000003 */
[----:B------:R-:W-:Y:S02]  /*0430*/  HFMA2 R8, -RZ, RZ, 1.75, 0 ;  /* 0x3f000000ff087431 */ /* 0x000fe400000001ff */
[----:B------:R-:W-:Y:S01]  /*0440*/  FMUL R3, RZ, R3 ;  /* 0x00000003ff037220 */ /* 0x000fe20000400000 */
[----:B------:R-:W-:Y:S01]  /*0450*/  BSSY.RECONVERGENT B0, `(.L_x_7) ;  /* 0x000002f000007945 */ /* 0x000fe20003800200 */
[C---:B------:R-:W-:Y:S02]  /*0460*/  FSETP.GT.AND P0, PT, R5.reuse, 1, PT ;  /* 0x3f8000000500780b */ /* 0x040fe40003f04000 */
[----:B------:R-:W-:-:S04]  /*0470*/  FMNMX.NAN R5, R5, -1, !PT ;  /* 0xbf80000005057809 */ /* 0x000fc80007820000 */
[----:B------:R-:W-:-:S04]  /*0480*/  FSEL R5, R5, 1, !P0 ;  /* 0x3f80000005057808 */ /* 0x000fc80004000000 */
[C---:B------:R-:W-:Y:S01]  /*0490*/  FSETP.NEU.AND P1, PT, |R5|.reuse, 1, PT ;  /* 0x3f8000000500780b */ /* 0x040fe20003f2d200 */
[C---:B------:R-:W-:Y:S01]  /*04a0*/  FFMA R8, |R5|.reuse, -R8, 0.5 ;  /* 0x3f00000005087423 */ /* 0x040fe20000000a08 */
[----:B------:R-:W-:-:S03]  /*04b0*/  FSETP.GT.AND P0, PT, |R5|, 0.56000000238418579102, PT ;  /* 0x3f0f5c290500780b */ /* 0x000fc60003f04200 */
[----:B------:R-:W0:Y:S02]  /*04c0*/  MUFU.RSQ R9, R8 ;  /* 0x0000000800097308 */ /* 0x000e240000001400 */
[----:B0-----:R-:W-:Y:S01]  /*04d0*/  FMUL R10, R8, R9 ;  /* 0x00000009080a7220 */ /* 0x001fe20000400000 */
[----:B------:R-:W-:-:S04]  /*04e0*/  FMUL R9, R9, -0.5 ;  /* 0xbf00000009097820 */ /* 0x000fc80000400000 */
[----:B------:R-:W-:-:S04]  /*04f0*/  FFMA R9, R10, R9, 0.5 ;  /* 0x3f0000000a097423 */ /* 0x000fc80000000009 */
[----:B------:R-:W-:-:S05]  /*0500*/  FFMA R9, R10, R9, R10 ;  /* 0x000000090a097223 */ /* 0x000fca000000000a */
[----:B------:R-:W-:Y:S01]  /*0510*/  FSEL R10, R9, RZ, P1 ;  /* 0x000000ff090a7208 */ /* 0x000fe20000800000 */
[----:B------:R-:W-:Y:S01]  /*0520*/  IMAD.MOV.U32 R9, RZ, RZ, 0x3d10ecef ;  /* 0x3d10ecefff097424 */ /* 0x000fe200078e00ff */
[----:B------:R-:W-:Y:S02]  /*0530*/  FSETP.GT.AND P1, PT, R5, 0.56000000238418579102, PT ;  /* 0x3f0f5c290500780b */ /* 0x000fe40003f24000 */
[----:B------:R-:W-:-:S04]  /*0540*/  FSEL R10, R10, |R5|, P0 ;  /* 0x400000050a0a7208 */ /* 0x000fc80000000000 */
[----:B------:R-:W-:-:S05]  /*0550*/  LOP3.LUT R10, R10, 0x80000000, R5, 0xb8, !PT ;  /* 0x800000000a0a7812 */ /* 0x000fca00078eb805 */
[----:B------:R-:W-:-:S04]  /*0560*/  FMUL R8, R10, R10 ;  /* 0x0000000a0a087220 */ /* 0x000fc80000400000 */
[----:B------:R-:W-:-:S04]  /*0570*/  FFMA R9, R8, R9, 0.016980519518256187439 ;  /* 0x3c8b1abb08097423 */ /* 0x000fc80000000009 */
[----:B------:R-:W-:-:S04]  /*0580*/  FFMA R9, R8, R9, 0.030762933194637298584 ;  /* 0x3cfc028c08097423 */ /* 0x000fc80000000009 */
[----:B------:R-:W-:-:S04]  /*0590*/  FFMA R9, R8, R9, 0.044709417968988418579 ;  /* 0x3d37213908097423 */ /* 0x000fc80000000009 */
[----:B------:R-:W-:-:S04]  /*05a0*/  FFMA R9, R8, R9, 0.074989043176174163818 ;  /* 0x3d9993db08097423 */ /* 0x000fc80000000009 */
[----:B------:R-:W-:-:S04]  /*05b0*/  FFMA R9, R8, R9, 0.16666707396507263184 ;  /* 0x3e2aaac608097423 */ /* 0x000fc80000000009 */
[----:B------:R-:W-:Y:S01]  /*05c0*/  FMUL R9, R8, R9 ;  /* 0x0000000908097220 */ /* 0x000fe20000400000 */
[----:B------:R-:W-:-:S03]  /*05d0*/  MOV R8, 0x3fd774eb ;  /* 0x3fd774eb00087802 */ /* 0x000fc60000000f00 */
[----:B------:R-:W-:-:S05]  /*05e0*/  FFMA R9, R10, R9, R10 ;  /* 0x000000090a097223 */ /* 0x000fca000000000a */
[----:B------:R-:W-:-:S05]  /*05f0*/  FSEL R5, R9, -R9, P0 ;  /* 0x8000000909057208 */ /* 0x000fca0000000000 */
[----:B------:R-:W-:Y:S01]  /*0600*/  @!P1 FFMA R9, R8, 0.93318945169448852539, R5 ;  /* 0x3f6ee58108099823 */ /* 0x000fe20000000005 */
[----:B------:R-:W-:-:S03]  /*0610*/  FFMA R5, R2, R2, R7 ;  /* 0x0000000202057223 */ /* 0x000fc60000000007 */
[----:B------:R-:W-:Y:S01]  /*0620*/  @P0 FADD R9, R9, R9 ;  /* 0x0000000909090221 */ /* 0x000fe20000000000 */
[----:B------:R-:W-:Y:S02]  /*0630*/  FSETP.GEU.AND P0, PT, R4, R3, PT ;  /* 0x000000030400720b */ /* 0x000fe40003f0e000 */
[----:B------:R-:W-:Y:S01]  /*0640*/  IADD3 R3, PT, PT, R5, -0xd000000, RZ ;  /* 0xf300000005037810 */ /* 0x000fe20007ffe0ff */
[----:B------:R-:W-:Y:S01]  /*0650*/  FMUL R9, R9, 57.2957763671875 ;  /* 0x42652ee009097820 */ /* 0x000fe20000400000 */
[----:B------:R0:W1:Y:S02]  /*0660*/  MUFU.RSQ R4, R5 ;  /* 0x0000000500047308 */ /* 0x0000640000001400 */
[----:B------:R-:W-:Y:S02]  /*0670*/  ISETP.GT.U32.AND P1, PT, R3, 0x727fffff, PT ;  /* 0x727fffff0300780c */ /* 0x000fe40003f24070 */
[----:B------:R-:W-:-:S04]  /*0680*/  FSEL R9, -R9, R9, !P0 ;  /* 0x0000000909097208 */ /* 0x000fc80004000100 */
[C---:B------:R-:W-:Y:S02]  /*0690*/  FSETP.GT.AND P0, PT, R9.reuse, 30, PT ;  /* 0x41f000000900780b */ /* 0x040fe40003f04000 */
[----:B------:R-:W-:-:S04]  /*06a0*/  FMNMX.NAN R8, R9, -30, !PT ;  /* 0xc1f0000009087809 */ /* 0x000fc80007820000 */
[----:B------:R-:W-:Y:S01]  /*06b0*/  FSEL R8, R8, 30, !P0 ;  /* 0x41f0000008087808 */ /* 0x000fe20004000000 */
[----:B0-----:R-:W-:Y:S06]  /*06c0*/  @!P1 BRA `(.L_x_8) ;  /* 0x00000000000c9947 */ /* 0x001fec0003800000 */
[----:B------:R-:W-:-:S07]  /*06d0*/  MOV R17, 0x6f0 ;  /* 0x000006f000117802 */ /* 0x000fce0000000f00 */
[----:B-1----:R-:W-:Y:S05]  /*06e0*/  CALL.REL.NOINC `($__internal_0_$__cuda_sm20_sqrt_rn_f32_slowpath) ;  /* 0x0000000800a47944 */ /* 0x002fea0003c00000 */
[----:B------:R-:W-:Y:S05]  /*06f0*/  BRA `(.L_x_9) ;  /* 0x0000000000107947 */ /* 0x000fea0003800000 */
.L_x_8:
[----:B-1----:R-:W-:Y:S01]  /*0700*/  FMUL.FTZ R10, R5, R4 ;  /* 0x00000004050a7220 */ /* 0x002fe20000410000 */
[----:B------:R-:W-:-:S03]  /*0710*/  FMUL.FTZ R4, R4, 0.5 ;  /* 0x3f00000004047820 */ /* 0x000fc60000410000 */
[----:B------:R-:W-:-:S04]  /*0720*/  FFMA R5, -R10, R10, R5 ;  /* 0x0000000a0a057223 */ /* 0x000fc80000000105 */
[----:B------:R-:W-:-:S07]  /*0730*/  FFMA R9, R5, R4, R10 ;  /* 0x0000000405097223 */ /* 0x000fce000000000a */
.L_x_9:
[----:B------:R-:W-:Y:S05]  /*0740*/  BSYNC.RECONVERGENT B0 ;  /* 0x0000000000007941 */ /* 0x000fea0003800200 */
.L_x_7:
        /* <DEDUP_REMOVED lines=9> */
[----:B------:R-:W-:Y:S01]  /*07e0*/  MOV R4, R2 ;  /* 0x0000000200047202 */ /* 0x000fe20000000f00 */
[----:B------:R-:W-:Y:S01]  /*07f0*/  IMAD.MOV.U32 R5, RZ, RZ, R9 ;  /* 0x000000ffff057224 */ /* 0x000fe200078e0009 */
[----:B------:R-:W-:-:S07]  /*0800*/  MOV R11, 0x820 ;  /* 0x00000820000b7802 */ /* 0x000fce0000000f00 */
[----:B------:R-:W-:Y:S05]  /*0810*/  CALL.REL.NOINC `($__internal_1_$__cuda_sm3x_div_rn_noftz_f32_slowpath) ;  /* 0x0000000800b07944 */ /* 0x000fea0003c00000 */
[----:B------:R-:W-:-:S07]  /*0820*/  MOV R3, R13 ;  /* 0x0000000d00037202 */ /* 0x000fce0000000f00 */
.L_x_11:
[----:B------:R-:W-:Y:S05]  /*0830*/  BSYNC.RECONVERGENT B0 ;  /* 0x0000000000007941 */ /* 0x000fea0003800200 */
.L_x_10:
        /* <DEDUP_REMOVED lines=10> */
[----:B------:R-:W-:Y:S02]  /*08e0*/  MOV R4, R0 ;  /* 0x0000000000047202 */ /* 0x000fe40000000f00 */
[----:B------:R-:W-:-:S07]  /*08f0*/  MOV R11, 0x910 ;  /* 0x00000910000b7802 */ /* 0x000fce0000000f00 */
[----:B------:R-:W-:Y:S05]  /*0900*/  CALL.REL.NOINC `($__internal_1_$__cuda_sm3x_div_rn_noftz_f32_slowpath) ;  /* 0x0000000800747944 */ /* 0x000fea0003c00000 */
[----:B------:R-:W-:-:S07]  /*0910*/  IMAD.MOV.U32 R4, RZ, RZ, R13 ;  /* 0x000000ffff047224 */ /* 0x000fce00078e000d */
.L_x_13:
[----:B------:R-:W-:Y:S05]  /*0920*/  BSYNC.RECONVERGENT B0 ;  /* 0x0000000000007941 */ /* 0x000fea0003800200 */
.L_x_12:
[----:B------:R-:W-:Y:S01]  /*0930*/  FFMA R5, RZ, R4, R3 ;  /* 0x00000004ff057223 */ /* 0x000fe20000000003 */
[----:B------:R-:W-:Y:S01]  /*0940*/  HFMA2 R10, -RZ, RZ, 1.75, 0 ;  /* 0x3f000000ff0a7431 */ /* 0x000fe200000001ff */
[----:B------:R-:W-:Y:S01]  /*0950*/  MOV R12, 0x3d10ecef ;  /* 0x3d10ecef000c7802 */ /* 0x000fe20000000f00 */
        /* <DEDUP_REMOVED lines=13> */
[----:B------:R-:W-:Y:S02]  /*0a30*/  FSEL R10, R10, RZ, P1 ;  /* 0x000000ff0a0a7208 */ /* 0x000fe40000800000 */
        /* <DEDUP_REMOVED lines=9> */
[----:B------:R-:W-:-:S04]  /*0ad0*/  FMUL R9, R9, R12 ;  /* 0x0000000c09097220 */ /* 0x000fc80000400000 */
[----:B------:R-:W-:Y:S01]  /*0ae0*/  FFMA R9, R10, R9, R10 ;  /* 0x000000090a097223 */ /* 0x000fe2000000000a */
[----:B------:R-:W-:-:S04]  /*0af0*/  HFMA2 R10, -RZ, RZ, 1.9599609375, 20144 ;  /* 0x3fd774ebff0a7431 */ /* 0x000fc800000001ff */
[----:B------:R-:W-:-:S05]  /*0b00*/  FSEL R5, R9, -R9, P0 ;  /* 0x8000000909057208 */ /* 0x000fca0000000000 */
[----:B------:R-:W-:-:S04]  /*0b10*/  @!P1 FFMA R9, R10, 0.93318945169448852539, R5 ;  /* 0x3f6ee5810a099823 */ /* 0x000fc80000000005 */
[----:B------:R-:W-:Y:S01]  /*0b20*/  @P0 FADD R9, R9, R9 ;  /* 0x0000000909090221 */ /* 0x000fe20000000000 */
[----:B------:R-:W-:Y:S01]  /*0b30*/  FSETP.GEU.AND P0, PT, R4, R3, PT ;  /* 0x000000030400720b */ /* 0x000fe20003f0e000 */
[----:B------:R-:W-:Y:S02]  /*0b40*/  FADD R3, R2, -2 ;  /* 0xc000000002037421 */ /* 0x000fe40000000000 */
[----:B------:R-:W-:Y:S02]  /*0b50*/  FMUL R9, R9, 57.2957763671875 ;  /* 0x42652ee009097820 */ /* 0x000fe40000400000 */
[----:B------:R-:W-:-:S03]  /*0b60*/  FFMA R5, R3, R3, R7 ;  /* 0x0000000303057223 */ /* 0x000fc60000000007 */
[----:B------:R-:W-:Y:S01]  /*0b70*/  FSEL R9, -R9, R9, !P0 ;  /* 0x0000000909097208 */ /* 0x000fe20004000100 */
[----:B------:R-:W-:Y:S01]  /*0b80*/  VIADD R4, R5, 0xf3000000 ;  /* 0xf300000005047836 */ /* 0x000fe20000000000 */
[----:B------:R0:W1:Y:S02]  /*0b90*/  MUFU.RSQ R2, R5 ;  /* 0x0000000500027308 */ /* 0x0000640000001400 */
[C---:B------:R-:W-:Y:S02]  /*0ba0*/  FSETP.GT.AND P0, PT, R9.reuse, 30, PT ;  /* 0x41f000000900780b */ /* 0x040fe40003f04000 */
[----:B------:R-:W-:-:S04]  /*0bb0*/  FMNMX.NAN R7, R9, -30, !PT ;  /* 0xc1f0000009077809 */ /* 0x000fc80007820000 */
[----:B------:R-:W-:Y:S02]  /*0bc0*/  FSEL R7, R7, 30, !P0 ;  /* 0x41f0000007077808 */ /* 0x000fe40004000000 */
[----:B------:R-:W-:-:S03]  /*0bd0*/  ISETP.GT.U32.AND P0, PT, R4, 0x727fffff, PT ;  /* 0x727fffff0400780c */ /* 0x000fc60003f04070 */
[----:B------:R-:W-:-:S04]  /*0be0*/  FADD R10, R8, R7 ;  /* 0x00000007080a7221 */ /* 0x000fc80000000000 */
[C-C-:B------:R-:W-:Y:S01]  /*0bf0*/  FADD R12, R7.reuse, R10.reuse ;  /* 0x0000000a070c7221 */ /* 0x140fe20000000000 */
[----:B------:R-:W-:-:S05]  /*0c00*/  FADD R8, R7, R10 ;  /* 0x0000000a07087221 */ /* 0x000fca0000000000 */
[----:B01----:R-:W-:Y:S05]  /*0c10*/  @!P0 BRA `(.L_x_15) ;  /* 0x00000000000c8947 */ /* 0x003fea0003800000 */
[----:B------:R-:W-:-:S07]  /*0c20*/  MOV R17, 0xc40 ;  /* 0x00000c4000117802 */ /* 0x000fce0000000f00 */
[----:B------:R-:W-:Y:S05]  /*0c30*/  CALL.REL.NOINC `($__internal_0_$__cuda_sm20_sqrt_rn_f32_slowpath) ;  /* 0x0000000400507944 */ /* 0x000fea0003c00000 */
[----:B------:R-:W-:Y:S05]  /*0c40*/  BRA `(.L_x_16) ;  /* 0x0000000000107947 */ /* 0x000fea0003800000 */
.L_x_15:
[----:B------:R-:W-:Y:S01]  /*0c50*/  FMUL.FTZ R4, R5, R2 ;  /* 0x0000000205047220 */ /* 0x000fe20000410000 */
[----:B------:R-:W-:-:S03]  /*0c60*/  FMUL.FTZ R2, R2, 0.5 ;  /* 0x3f00000002027820 */ /* 0x000fc60000410000 */
[----:B------:R-:W-:-:S04]  /*0c70*/  FFMA R5, -R4, R4, R5 ;  /* 0x0000000404057223 */ /* 0x000fc80000000105 */
[----:B------:R-:W-:-:S07]  /*0c80*/  FFMA R9, R5, R2, R4 ;  /* 0x0000000205097223 */ /* 0x000fce0000000004 */
.L_x_16:
[----:B------:R-:W-:Y:S05]  /*0c90*/  BSYNC.RECONVERGENT B0 ;  /* 0x0000000000007941 */ /* 0x000fea0003800200 */
.L_x_14:
        /* <DEDUP_REMOVED lines=13> */
[----:B------:R-:W-:-:S07]  /*0d70*/  MOV R2, R13 ;  /* 0x0000000d00027202 */ /* 0x000fce0000000f00 */
.L_x_18:
[----:B------:R-:W-:Y:S05]  /*0d80*/  BSYNC.RECONVERGENT B0 ;  /* 0x0000000000007941 */ /* 0x000fea0003800200 */
.L_x_17:
        /* <DEDUP_REMOVED lines=14> */
.L_x_20:
[----:B------:R-:W-:Y:S05]  /*0e70*/  BSYNC.RECONVERGENT B0 ;  /* 0x0000000000007941 */ /* 0x000fea0003800200 */
.L_x_19:
[----:B------:R-:W-:Y:S01]  /*0e80*/  FFMA R0, RZ, R3, R2 ;  /* 0x00000003ff007223 */ /* 0x000fe20000000002 */
[----:B------:R-:W-:Y:S02]  /*0e90*/  HFMA2 R5, -RZ, RZ, 1.75, 0 ;  /* 0x3f000000ff057431 */ /* 0x000fe400000001ff */
[----:B------:R-:W-:Y:S02]  /*0ea0*/  FMUL R2, RZ, R2 ;  /* 0x00000002ff027220 */ /* 0x000fe40000400000 */
        /* <DEDUP_REMOVED lines=10> */
[----:B------:R-:W-:Y:S01]  /*0f50*/  FFMA R14, R9, R14, R9 ;  /* 0x0000000e090e7223 */ /* 0x000fe20000000009 */
[----:B------:R-:W-:-:S04]  /*0f60*/  IMAD.MOV.U32 R9, RZ, RZ, 0x3d10ecef ;  /* 0x3d10ecefff097424 */ /* 0x000fc800078e00ff */
        /* <DEDUP_REMOVED lines=11> */
[----:B------:R-:W-:-:S03]  /*1020*/  IMAD R9, R6, 0x3, RZ ;  /* 0x0000000306097824 */ /* 0x000fc600078e02ff */
[----:B------:R-:W-:Y:S01]  /*1030*/  FFMA R0, R5, R4, R5 ;  /* 0x0000000405007223 */ /* 0x000fe20000000005 */
[----:B------:R-:W-:-:S04]  /*1040*/  MOV R5, 0x3fd774eb ;  /* 0x3fd774eb00057802 */ /* 0x000fc80000000f00 */
[----:B------:R-:W-:-:S05]  /*1050*/  FSEL R4, R0, -R0, P0 ;  /* 0x8000000000047208 */ /* 0x000fca0000000000 */
[----:B------:R-:W-:Y:S02]  /*1060*/  @!P1 FFMA R0, R5, 0.93318945169448852539, R4 ;  /* 0x3f6ee58105009823 */ /* 0x000fe40000000004 */
[----:B------:R-:W0:Y:S02]  /*1070*/  LDC.64 R4, c[0x0][0x390] ;  /* 0x0000e400ff047b82 */ /* 0x000e240000000a00 */
[----:B------:R-:W-:Y:S01]  /*1080*/  @P0 FADD R0, R0, R0 ;  /* 0x0000000000000221 */ /* 0x000fe20000000000 */
[----:B------:R-:W-:Y:S01]  /*1090*/  FSETP.GEU.AND P0, PT, R3, R2, PT ;  /* 0x000000020300720b */ /* 0x000fe20003f0e000 */
[----:B------:R-:W-:Y:S02]  /*10a0*/  FADD R3, R7, R12 ;  /* 0x0000000c07037221 */ /* 0x000fe40000000000 */
[----:B------:R-:W-:-:S05]  /*10b0*/  FMUL R0, R0, 57.2957763671875 ;  /* 0x42652ee000007820 */ /* 0x000fca0000400000 */
[----:B------:R-:W-:-:S04]  /*10c0*/  FSEL R0, -R0, R0, !P0 ;  /* 0x0000000000007208 */ /* 0x000fc80004000100 */
[C---:B------:R-:W-:Y:S02]  /*10d0*/  FSETP.GT.AND P0, PT, R0.reuse, 30, PT ;  /* 0x41f000000000780b */ /* 0x040fe40003f04000 */
[----:B------:R-:W-:-:S04]  /*10e0*/  FMNMX.NAN R0, R0, -30, !PT ;  /* 0xc1f0000000007809 */ /* 0x000fc80007820000 */
[----:B------:R-:W-:Y:S01]  /*10f0*/  FSEL R0, R0, 30, !P0 ;  /* 0x41f0000000007808 */ /* 0x000fe20004000000 */
[----:B0-----:R-:W-:-:S04]  /*1100*/  IMAD.WIDE R4, R9, 0x4, R4 ;  /* 0x0000000409047825 */ /* 0x001fc800078e0204 */
[----:B------:R-:W-:Y:S01]  /*1110*/  FADD R3, R0, R3 ;  /* 0x0000000300037221 */ /* 0x000fe20000000000 */
[----:B------:R-:W-:Y:S03]  /*1120*/  STG.E desc[UR4][R4.64], R7 ;  /* 0x0000000704007986 */ /* 0x000fe6000c101904 */
[----:B------:R-:W-:Y:S01]  /*1130*/  FADD R3, R3, R10 ;  /* 0x0000000a03037221 */ /* 0x000fe20000000000 */
[----:B------:R-:W-:Y:S03]  /*1140*/  STG.E desc[UR4][R4.64+0x4], R8 ;  /* 0x0000040804007986 */ /* 0x000fe6000c101904 */
[----:B------:R-:W-:-:S05]  /*1150*/  FADD R3, R8, R3 ;  /* 0x0000000308037221 */ /* 0x000fca0000000000 */
[----:B------:R-:W-:Y:S01]  /*1160*/  STG.E desc[UR4][R4.64+0x8], R3 ;  /* 0x0000080304007986 */ /* 0x000fe2000c101904 */
[----:B------:R-:W-:Y:S05]  /*1170*/  EXIT ;  /* 0x000000000000794d */ /* 0x000fea0003800000 */
        .weak           $__internal_0_$__cuda_sm20_sqrt_rn_f32_slowpath
        .type           $__internal_0_$__cuda_sm20_sqrt_rn_f32_slowpath,@function
        .size           $__internal_0_$__cuda_sm20_sqrt_rn_f32_slowpath,($__internal_1_$__cuda_sm3x_div_rn_noftz_f32_slowpath - $__internal_0_$__cuda_sm20_sqrt_rn_f32_slowpath)
$__internal_0_$__cuda_sm20_sqrt_rn_f32_slowpath:
[----:B------:R-:W-:-:S13]  /*1180*/  LOP3.LUT P0, RZ, R5, 0x7fffffff, RZ, 0xc0, !PT ;  /* 0x7fffffff05ff7812 */ /* 0x000fda000780c0ff */
[----:B------:R-:W-:Y:S01]  /*1190*/  @!P0 MOV R9, R5 ;  /* 0x0000000500098202 */ /* 0x000fe20000000f00 */
[----:B------:R-:W-:Y:S06]  /*11a0*/  @!P0 BRA `(.L_x_21) ;  /* 0x0000000000408947 */ /* 0x000fec0003800000 */
[----:B------:R-:W-:-:S13]  /*11b0*/  FSETP.GEU.FTZ.AND P0, PT, R5, RZ, PT ;  /* 0x000000ff0500720b */ /* 0x000fda0003f1e000 */
[----:B------:R-:W-:Y:S01]  /*11c0*/  @!P0 MOV R9, 0x7fffffff ;  /* 0x7fffffff00098802 */ /* 0x000fe20000000f00 */
[----:B------:R-:W-:Y:S06]  /*11d0*/  @!P0 BRA `(.L_x_21) ;  /* 0x0000000000348947 */ /* 0x000fec0003800000 */
[----:B------:R-:W-:-:S13]  /*11e0*/  FSETP.GTU.FTZ.AND P0, PT, |R5|, +INF , PT ;  /* 0x7f8000000500780b */ /* 0x000fda0003f1c200 */
[----:B------:R-:W-:Y:S01]  /*11f0*/  @P0 FADD.FTZ R9, R5, 1 ;  /* 0x3f80000005090421 */ /* 0x000fe20000010000 */
[----:B------:R-:W-:Y:S06]  /*1200*/  @P0 BRA `(.L_x_21) ;  /* 0x0000000000280947 */ /* 0x000fec0003800000 */
[----:B------:R-:W-:-:S13]  /*1210*/  FSETP.NEU.FTZ.AND P0, PT, |R5|, +INF , PT ;  /* 0x7f8000000500780b */ /* 0x000fda0003f1d200 */
[----:B------:R-:W-:-:S04]  /*1220*/  @P0 FFMA R11, R5, 1.84467440737095516160e+19, RZ ;  /* 0x5f800000050b0823 */ /* 0x000fc800000000ff */
[----:B------:R-:W0:Y:S02]  /*1230*/  @P0 MUFU.RSQ R14, R11 ;  /* 0x0000000b000e0308 */ /* 0x000e240000001400 */
[----:B0-----:R-:W-:Y:S01]  /*1240*/  @P0 FMUL.FTZ R16, R11, R14 ;  /* 0x0000000e0b100220 */ /* 0x001fe20000410000 */
[----:B------:R-:W-:-:S03]  /*1250*/  @P0 FMUL.FTZ R14, R14, 0.5 ;  /* 0x3f0000000e0e0820 */ /* 0x000fc60000410000 */
[----:B------:R-:W-:-:S04]  /*1260*/  @P0 FADD.FTZ R9, -R16, -RZ ;  /* 0x800000ff10090221 */ /* 0x000fc80000010100 */
[----:B------:R-:W-:Y:S01]  /*1270*/  @P0 FFMA R13, R16, R9, R11 ;  /* 0x00000009100d0223 */ /* 0x000fe2000000000b */
[----:B------:R-:W-:-:S03]  /*1280*/  @!P0 IMAD.MOV.U32 R9, RZ, RZ, R5 ;  /* 0x000000ffff098224 */ /* 0x000fc600078e0005 */
[----:B------:R-:W-:-:S04]  /*1290*/  @P0 FFMA R13, R13, R14, R16 ;  /* 0x0000000e0d0d0223 */ /* 0x000fc80000000010 */
[----:B------:R-:W-:-:S07]  /*12a0*/  @P0 FMUL.FTZ R9, R13, 2.3283064365386962891e-10 ;  /* 0x2f8000000d090820 */ /* 0x000fce0000410000 */
.L_x_21:
[----:B------:R-:W-:Y:S01]  /*12b0*/  HFMA2 R15, -RZ, RZ, 0, 0 ;  /* 0x00000000ff0f7431 */ /* 0x000fe200000001ff */
[----:B------:R-:W-:-:S04]  /*12c0*/  MOV R14, R17 ;  /* 0x00000011000e7202 */ /* 0x000fc80000000f00 */
[----:B------:R-:W-:Y:S05]  /*12d0*/  RET.REL.NODEC R14 `(_Z13invkin_kernelPKfS0_Pfi) ;  /* 0xffffffec0e487950 */ /* 0x000fea0003c3ffff */
        .weak           $__internal_1_$__cuda_sm3x_div_rn_noftz_f32_slowpath
        .type           $__internal_1_$__cuda_sm3x_div_rn_noftz_f32_slowpath,@function
        .size           $__internal_1_$__cuda_sm3x_div_rn_noftz_f32_slowpath,(.L_x_35 - $__internal_1_$__cuda_sm3x_div_rn_noftz_f32_slowpath)
$__internal_1_$__cuda_sm3x_div_rn_noftz_f32_slowpath:
[----:B------:R-:W-:Y:S01]  /*12e0*/  SHF.R.U32.HI R13, RZ, 0x17, R5 ;  /* 0x00000017ff0d7819 */ /* 0x000fe20000011605 */
[----:B------:R-:W-:Y:S01]  /*12f0*/  BSSY.RECONVERGENT B1, `(.L_x_22) ;  /* 0x0000062000017945 */ /* 0x000fe20003800200 */
[----:B------:R-:W-:Y:S02]  /*1300*/  SHF.R.U32.HI R14, RZ, 0x17, R4 ;  /* 0x00000017ff0e7819 */ /* 0x000fe40000011604 */
[----:B------:R-:W-:Y:S02]  /*1310*/  LOP3.LUT R13, R13, 0xff, RZ, 0xc0, !PT ;  /* 0x000000ff0d0d7812 */ /* 0x000fe400078ec0ff */
[----:B------:R-:W-:Y:S02]  /*1320*/  LOP3.LUT R18, R14, 0xff, RZ, 0xc0, !PT ;  /* 0x000000ff0e127812 */ /* 0x000fe400078ec0ff */
[----:B------:R-:W-:-:S03]  /*1330*/  IADD3 R16, PT, PT, R13, -0x1, RZ ;  /* 0xffffffff0d107810 */ /* 0x000fc60007ffe0ff */
[----:B------:R-:W-:Y:S01]  /*1340*/  VIADD R15, R18, 0xffffffff ;  /* 0xffffffff120f7836 */ /* 0x000fe20000000000 */
[----:B------:R-:W-:-:S04]  /*1350*/  ISETP.GT.U32.AND P0, PT, R16, 0xfd, PT ;  /* 0x000000fd1000780c */ /* 0x000fc80003f04070 */
[----:B------:R-:W-:-:S13]  /*1360*/  ISETP.GT.U32.OR P0, PT, R15, 0xfd, P0 ;  /* 0x000000fd0f00780c */ /* 0x000fda0000704470 */
[----:B------:R-:W-:Y:S01]  /*1370*/  @!P0 MOV R14, RZ ;  /* 0x000000ff000e8202 */ /* 0x000fe20000000f00 */
[----:B------:R-:W-:Y:S06]  /*1380*/  @!P0 BRA `(.L_x_23) ;  /* 0x00000000005c8947 */ /* 0x000fec0003800000 */
[----:B------:R-:W-:Y:S02]  /*1390*/  FSETP.GTU.FTZ.AND P0, PT, |R4|, +INF , PT ;  /* 0x7f8000000400780b */ /* 0x000fe40003f1c200 */
[----:B------:R-:W-:-:S04]  /*13a0*/  FSETP.GTU.FTZ.AND P1, PT, |R5|, +INF , PT ;  /* 0x7f8000000500780b */ /* 0x000fc80003f3c200 */
[----:B------:R-:W-:-:S13]  /*13b0*/  PLOP3.LUT P0, PT, P0, P1, PT, 0xf8, 0x8f ;  /* 0x00000000008f781c */ /* 0x000fda0000703f70 */
[----:B------:R-:W-:Y:S05]  /*13c0*/  @P0 BRA `(.L_x_24) ;  /* 0x00000004004c0947 */ /* 0x000fea0003800000 */
[----:B------:R-:W-:-:S13]  /*13d0*/  LOP3.LUT P0, RZ, R5, 0x7fffffff, R4, 0xc8, !PT ;  /* 0x7fffffff05ff7812 */ /* 0x000fda000780c804 */
[----:B------:R-:W-:Y:S05]  /*13e0*/  @!P0 BRA `(.L_x_25) ;  /* 0x00000004003c8947 */ /* 0x000fea0003800000 */
[C---:B------:R-:W-:Y:S02]  /*13f0*/  FSETP.NEU.FTZ.AND P2, PT, |R4|.reuse, +INF , PT ;  /* 0x7f8000000400780b */ /* 0x040fe40003f5d200 */
[----:B------:R-:W-:Y:S02]  /*1400*/  FSETP.NEU.FTZ.AND P1, PT, |R5|, +INF , PT ;  /* 0x7f8000000500780b */ /* 0x000fe40003f3d200 */
[----:B------:R-:W-:-:S11]  /*1410*/  FSETP.NEU.FTZ.AND P0, PT, |R4|, +INF , PT ;  /* 0x7f8000000400780b */ /* 0x000fd60003f1d200 */
[----:B------:R-:W-:Y:S05]  /*1420*/  @!P1 BRA !P2, `(.L_x_25) ;  /* 0x00000004002c9947 */ /* 0x000fea0005000000 */
[----:B------:R-:W-:-:S04]  /*1430*/  LOP3.LUT P2, RZ, R4, 0x7fffffff, RZ, 0xc0, !PT ;  /* 0x7fffffff04ff7812 */ /* 0x000fc8000784c0ff */
[----:B------:R-:W-:-:S13]  /*1440*/  PLOP3.LUT P1, PT, P1, P2, PT, 0x2f, 0xf2 ;  /* 0x0000000000f2781c */ /* 0x000fda0000f24577 */
[----:B------:R-:W-:Y:S05]  /*1450*/  @P1 BRA `(.L_x_26) ;  /* 0x0000000400181947 */ /* 0x000fea0003800000 */
[----:B------:R-:W-:-:S04]  /*1460*/  LOP3.LUT P1, RZ, R5, 0x7fffffff, RZ, 0xc0, !PT ;  /* 0x7fffffff05ff7812 */ /* 0x000fc8000782c0ff */
[----:B------:R-:W-:-:S13]  /*1470*/  PLOP3.LUT P0, PT, P0, P1, PT, 0x2f, 0xf2 ;  /* 0x0000000000f2781c */ /* 0x000fda0000702577 */
[----:B------:R-:W-:Y:S05]  /*1480*/  @P0 BRA `(.L_x_27) ;  /* 0x0000000400000947 */ /* 0x000fea0003800000 */
[----:B------:R-:W-:Y:S02]  /*1490*/  ISETP.GE.AND P0, PT, R15, RZ, PT ;  /* 0x000000ff0f00720c */ /* 0x000fe40003f06270 */
[----:B------:R-:W-:-:S11]  /*14a0*/  ISETP.GE.AND P1, PT, R16, RZ, PT ;  /* 0x000000ff1000720c */ /* 0x000fd60003f26270 */
[----:B------:R-:W-:Y:S01]  /*14b0*/  @P0 MOV R14, RZ ;  /* 0x000000ff000e0202 */ /* 0x000fe20000000f00 */
[----:B------:R-:W-:Y:S01]  /*14c0*/  @!P0 FFMA R4, R4, 1.84467440737095516160e+19, RZ ;  /* 0x5f80000004048823 */ /* 0x000fe200000000ff */
[----:B------:R-:W-:Y:S01]  /*14d0*/  @!P0 MOV R14, 0xffffffc0 ;  /* 0xffffffc0000e8802 */ /* 0x000fe20000000f00 */
[----:B------:R-:W-:-:S04]  /*14e0*/  @!P1 FFMA R5, R5, 1.84467440737095516160e+19, RZ ;  /* 0x5f80000005059823 */ /* 0x000fc800000000ff */
[----:B------:R-:W-:-:S07]  /*14f0*/  @!P1 VIADD R14, R14, 0x40 ;  /* 0x000000400e0e9836 */ /* 0x000fce0000000000 */
.L_x_23:
[----:B------:R-:W-:Y:S01]  /*1500*/  LEA R16, R13, 0xc0800000, 0x17 ;  /* 0xc08000000d107811 */ /* 0x000fe200078eb8ff */
[----:B------:R-:W-:Y:S03]  /*1510*/  BSSY.RECONVERGENT B2, `(.L_x_28) ;  /* 0x0000036000027945 */ /* 0x000fe60003800200 */
[----:B------:R-:W-:Y:S02]  /*1520*/  IADD3 R17, PT, PT, -R16, R5, RZ ;  /* 0x0000000510117210 */ /* 0x000fe40007ffe1ff */
[----:B------:R-:W-:Y:S02]  /*1530*/  IADD3 R16, PT, PT, R18, -0x7f, RZ ;  /* 0xffffff8112107810 */ /* 0x000fe40007ffe0ff */
[----:B------:R0:W1:Y:S01]  /*1540*/  MUFU.RCP R5, R17 ;  /* 0x0000001100057308 */ /* 0x0000620000001000 */
[----:B------:R-:W-:Y:S02]  /*1550*/  FADD.FTZ R15, -R17, -RZ ;  /* 0x800000ff110f7221 */ /* 0x000fe40000010100 */
[C---:B------:R-:W-:Y:S01]  /*1560*/  IMAD R4, R16.reuse, -0x800000, R4 ;  /* 0xff80000010047824 */ /* 0x040fe200078e0204 */
[----:B0-----:R-:W-:-:S04]  /*1570*/  IADD3 R17, PT, PT, R16, 0x7f, -R13 ;  /* 0x0000007f10117810 */ /* 0x001fc80007ffe80d */
[----:B------:R-:W-:Y:S01]  /*1580*/  IADD3 R17, PT, PT, R17, R14, RZ ;  /* 0x0000000e11117210 */ /* 0x000fe20007ffe0ff */
[----:B-1----:R-:W-:-:S04]  /*1590*/  FFMA R18, R5, R15, 1 ;  /* 0x3f80000005127423 */ /* 0x002fc8000000000f */
[----:B------:R-:W-:-:S04]  /*15a0*/  FFMA R5, R5, R18, R5 ;  /* 0x0000001205057223 */ /* 0x000fc80000000005 */
[----:B------:R-:W-:-:S04]  /*15b0*/  FFMA R18, R4, R5, RZ ;  /* 0x0000000504127223 */ /* 0x000fc800000000ff */
[----:B------:R-:W-:-:S04]  /*15c0*/  FFMA R19, R15, R18, R4 ;  /* 0x000000120f137223 */ /* 0x000fc80000000004 */
[----:B------:R-:W-:-:S04]  /*15d0*/  FFMA R18, R5, R19, R18 ;  /* 0x0000001305127223 */ /* 0x000fc80000000012 */
[----:B------:R-:W-:-:S04]  /*15e0*/  FFMA R15, R15, R18, R4 ;  /* 0x000000120f0f7223 */ /* 0x000fc80000000004 */
[----:B------:R-:W-:-:S05]  /*15f0*/  FFMA R4, R5, R15, R18 ;  /* 0x0000000f05047223 */ /* 0x000fca0000000012 */
[----:B------:R-:W-:-:S04]  /*1600*/  SHF.R.U32.HI R13, RZ, 0x17, R4 ;  /* 0x00000017ff0d7819 */ /* 0x000fc80000011604 */
[----:B------:R-:W-:-:S05]  /*1610*/  LOP3.LUT R13, R13, 0xff, RZ, 0xc0, !PT ;  /* 0x000000ff0d0d7812 */ /* 0x000fca00078ec0ff */
[----:B------:R-:W-:-:S05]  /*1620*/  IMAD.IADD R16, R13, 0x1, R17 ;  /* 0x000000010d107824 */ /* 0x000fca00078e0211 */
[----:B------:R-:W-:-:S04]  /*1630*/  IADD3 R13, PT, PT, R16, -0x1, RZ ;  /* 0xffffffff100d7810 */ /* 0x000fc80007ffe0ff */
[----:B------:R-:W-:-:S13]  /*1640*/  ISETP.GE.U32.AND P0, PT, R13, 0xfe, PT ;  /* 0x000000fe0d00780c */ /* 0x000fda0003f06070 */
[----:B------:R-:W-:Y:S05]  /*1650*/  @!P0 BRA `(.L_x_29) ;  /* 0x0000000000808947 */ /* 0x000fea0003800000 */
[----:B------:R-:W-:-:S13]  /*1660*/  ISETP.GT.AND P0, PT, R16, 0xfe, PT ;  /* 0x000000fe1000780c */ /* 0x000fda0003f04270 */
[----:B------:R-:W-:Y:S05]  /*1670*/  @P0 BRA `(.L_x_30) ;  /* 0x00000000006c0947 */ /* 0x000fea0003800000 */
[----:B------:R-:W-:-:S13]  /*1680*/  ISETP.GE.AND P0, PT, R16, 0x1, PT ;  /* 0x000000011000780c */ /* 0x000fda0003f06270 */
[----:B------:R-:W-:Y:S05]  /*1690*/  @P0 BRA `(.L_x_31) ;  /* 0x0000000000740947 */ /* 0x000fea0003800000 */
[----:B------:R-:W-:Y:S02]  /*16a0*/  ISETP.GE.AND P0, PT, R16, -0x18, PT ;  /* 0xffffffe81000780c */ /* 0x000fe40003f06270 */
[----:B------:R-:W-:-:S11]  /*16b0*/  LOP3.LUT R4, R4, 0x80000000, RZ, 0xc0, !PT ;  /* 0x8000000004047812 */ /* 0x000fd600078ec0ff */
[----:B------:R-:W-:Y:S05]  /*16c0*/  @!P0 BRA `(.L_x_31) ;  /* 0x0000000000688947 */ /* 0x000fea0003800000 */
[-CC-:B------:R-:W-:Y:S01]  /*16d0*/  FFMA.RZ R13, R5, R15.reuse, R18.reuse ;  /* 0x0000000f050d7223 */ /* 0x180fe2000000c012 */
[C---:B------:R-:W-:Y:S02]  /*16e0*/  ISETP.NE.AND P2, PT, R16.reuse, RZ, PT ;  /* 0x000000ff1000720c */ /* 0x040fe40003f45270 */
[C---:B------:R-:W-:Y:S02]  /*16f0*/  ISETP.NE.AND P1, PT, R16.reuse, RZ, PT ;  /* 0x000000ff1000720c */ /* 0x040fe40003f25270 */
[----:B------:R-:W-:Y:S01]  /*1700*/  LOP3.LUT R14, R13, 0x7fffff, RZ, 0xc0, !PT ;  /* 0x007fffff0d0e7812 */ /* 0x000fe200078ec0ff */
[CCC-:B------:R-:W-:Y:S01]  /*1710*/  FFMA.RP R13, R5.reuse, R15.reuse, R18.reuse ;  /* 0x0000000f050d7223 */ /* 0x1c0fe20000008012 */
[----:B------:R-:W-:Y:S01]  /*1720*/  FFMA.RM R18, R5, R15, R18 ;  /* 0x0000000f05127223 */ /* 0x000fe20000004012 */
[----:B------:R-:W-:Y:S02]  /*1730*/  IADD3 R5, PT, PT, R16, 0x20, RZ ;  /* 0x0000002010057810 */ /* 0x000fe40007ffe0ff */
[----:B------:R-:W-:-:S02]  /*1740*/  LOP3.LUT R14, R14, 0x800000, RZ, 0xfc, !PT ;  /* 0x008000000e0e7812 */ /* 0x000fc400078efcff */
[----:B------:R-:W-:Y:S02]  /*1750*/  IADD3 R15, PT, PT, -R16, RZ, RZ ;  /* 0x000000ff100f7210 */ /* 0x000fe40007ffe1ff */
[----:B------:R-:W-:Y:S02]  /*1760*/  SHF.L.U32 R5, R14, R5, RZ ;  /* 0x000000050e057219 */ /* 0x000fe400000006ff */
[----:B------:R-:W-:Y:S02]  /*1770*/  FSETP.NEU.FTZ.AND P0, PT, R13, R18, PT ;  /* 0x000000120d00720b */ /* 0x000fe40003f1d000 */
[----:B------:R-:W-:Y:S02]  /*1780*/  SEL R13, R15, RZ, P2 ;  /* 0x000000ff0f0d7207 */ /* 0x000fe40001000000 */
[----:B------:R-:W-:Y:S02]  /*1790*/  ISETP.NE.AND P1, PT, R5, RZ, P1 ;  /* 0x000000ff0500720c */ /* 0x000fe40000f25270 */
[----:B------:R-:W-:-:S02]  /*17a0*/  SHF.R.U32.HI R13, RZ, R13, R14 ;  /* 0x0000000dff0d7219 */ /* 0x000fc4000001160e */
[----:B------:R-:W-:Y:S02]  /*17b0*/  PLOP3.LUT P0, PT, P0, P1, PT, 0xf8, 0x8f ;  /* 0x00000000008f781c */ /* 0x000fe40000703f70 */
[----:B------:R-:W-:Y:S02]  /*17c0*/  SHF.R.U32.HI R14, RZ, 0x1, R13 ;  /* 0x00000001ff0e7819 */ /* 0x000fe4000001160d */
[----:B------:R-:W-:-:S04]  /*17d0*/  SEL R5, RZ, 0x1, !P0 ;  /* 0x00000001ff057807 */ /* 0x000fc80004000000 */
[----:B------:R-:W-:-:S04]  /*17e0*/  LOP3.LUT R16, R5, 0x1, R14, 0xf8, !PT ;  /* 0x0000000105107812 */ /* 0x000fc800078ef80e */
[----:B------:R-:W-:-:S05]  /*17f0*/  LOP3.LUT R13, R16, R13, RZ, 0xc0, !PT ;  /* 0x0000000d100d7212 */ /* 0x000fca00078ec0ff */
[----:B------:R-:W-:-:S05]  /*1800*/  IMAD.IADD R13, R14, 0x1, R13 ;  /* 0x000000010e0d7824 */ /* 0x000fca00078e020d */
[----:B------:R-:W-:Y:S01]  /*1810*/  LOP3.LUT R4, R13, R4, RZ, 0xfc, !PT ;  /* 0x000000040d047212 */ /* 0x000fe200078efcff */
[----:B------:R-:W-:Y:S06]  /*1820*/  BRA `(.L_x_31) ;  /* 0x0000000000107947 */ /* 0x000fec0003800000 */
.L_x_30:
[----:B------:R-:W-:-:S04]  /*1830*/  LOP3.LUT R4, R4, 0x80000000, RZ, 0xc0, !PT ;  /* 0x8000000004047812 */ /* 0x000fc800078ec0ff */
[----:B------:R-:W-:Y:S01]  /*1840*/  LOP3.LUT R4, R4, 0x7f800000, RZ, 0xfc, !PT ;  /* 0x7f80000004047812 */ /* 0x000fe200078efcff */
[----:B------:R-:W-:Y:S06]  /*1850*/  BRA `(.L_x_31) ;  /* 0x0000000000047947 */ /* 0x000fec0003800000 */
.L_x_29:
[----:B------:R-:W-:-:S07]  /*1860*/  LEA R4, R17, R4, 0x17 ;  /* 0x0000000411047211 */ /* 0x000fce00078eb8ff */
.L_x_31:
[----:B------:R-:W-:Y:S05]  /*1870*/  BSYNC.RECONVERGENT B2 ;  /* 0x0000000000027941 */ /* 0x000fea0003800200 */
.L_x_28:
[----:B------:R-:W-:Y:S05]  /*1880*/  BRA `(.L_x_32) ;  /* 0x0000000000207947 */ /* 0x000fea0003800000 */
.L_x_27:
[----:B------:R-:W-:-:S04]  /*1890*/  LOP3.LUT R4, R5, 0x80000000, R4, 0x48, !PT ;  /* 0x8000000005047812 */ /* 0x000fc800078e4804 */
[----:B------:R-:W-:Y:S01]  /*18a0*/  LOP3.LUT R4, R4, 0x7f800000, RZ, 0xfc, !PT ;  /* 0x7f80000004047812 */ /* 0x000fe200078efcff */
[----:B------:R-:W-:Y:S06]  /*18b0*/  BRA `(.L_x_32) ;  /* 0x0000000000147947 */ /* 0x000fec0003800000 */
.L_x_26:
[----:B------:R-:W-:Y:S01]  /*18c0*/  LOP3.LUT R4, R5, 0x80000000, R4, 0x48, !PT ;  /* 0x8000000005047812 */ /* 0x000fe200078e4804 */
[----:B------:R-:W-:Y:S06]  /*18d0*/  BRA `(.L_x_32) ;  /* 0x00000000000c7947 */ /* 0x000fec0003800000 */
.L_x_25:
[----:B------:R-:W0:Y:S01]  /*18e0*/  MUFU.RSQ R4, -QNAN ;  /* 0xffc0000000047908 */ /* 0x000e220000001400 */
[----:B------:R-:W-:Y:S05]  /*18f0*/  BRA `(.L_x_32) ;  /* 0x0000000000047947 */ /* 0x000fea0003800000 */
.L_x_24:
[----:B------:R-:W-:-:S07]  /*1900*/  FADD.FTZ R4, R4, R5 ;  /* 0x0000000504047221 */ /* 0x000fce0000010000 */
.L_x_32:
[----:B------:R-:W-:Y:S05]  /*1910*/  BSYNC.RECONVERGENT B1 ;  /* 0x0000000000017941 */ /* 0x000fea0003800200 */
.L_x_22:
[----:B------:R-:W-:Y:S01]  /*1920*/  HFMA2 R5, -RZ, RZ, 0, 0 ;  /* 0x00000000ff057431 */ /* 0x000fe200000001ff */
[----:B0-----:R-:W-:Y:S02]  /*1930*/  MOV R13, R4 ;  /* 0x00000004000d7202 */ /* 0x001fe40000000f00 */
[----:B------:R-:W-:-:S04]  /*1940*/  MOV R4, R11 ;  /* 0x0000000b00047202 */ /* 0x000fc80000000f00 */
[----:B------:R-:W-:Y:S05]  /*1950*/  RET.REL.NODEC R4 `(_Z13invkin_kernelPKfS0_Pfi) ;  /* 0xffffffe404a87950 */ /* 0x000fea0003c3ffff */
.L_x_33:
[----:B------:R-:W-:-:S00]  /*1960*/  BRA `(.L_x_33) ;  /* 0xfffffffc00fc7947 */ /* 0x000fc0000383ffff */
[----:B------:R-:W-:-:S00]  /*1970*/  NOP ;  /* 0x0000000000007918 */ /* 0x000fc00000000000 */
        /* <DEDUP_REMOVED lines=8> */
.L_x_35:


//--------------------- .nv.shared.reserved.0     --------------------------
	.section	.nv.shared.reserved.0,"aw",@nobits
	.weak		__nv_reservedSMEM_offset_0_alias
	.size		__nv_reservedSMEM_offset_0_alias, 0, 64
	.other		__nv_reservedSMEM_offset_0_alias,@"STO_CUDA_RESERVED_SHARED STV_DEFAULT"
__nv_reservedSMEM_offset_0_alias:
	.zero		0
	.zero		64


//--------------------- .nv.constant0._Z13invkin_kernelPKfS0_Pfi --------------------------
	.section	.nv.constant0._Z13invkin_kernelPKfS0_Pfi,"a",@progbits
	.sectionflags	@""
	.align	4
.nv.constant0._Z13invkin_kernelPKfS0_Pfi:
	.zero		924


//--------------------- SYMBOLS --------------------------

	.type		.nv.reservedSmem.offset0,@object
	.size		.nv.reservedSmem.offset0,0x4
